	.headerflags	@"EF_CUDA_TEXMODE_UNIFIED EF_CUDA_64BIT_ADDRESS EF_CUDA_ACCELERATORS EF_CUDA_SM90 EF_CUDA_VIRTUAL_SM(EF_CUDA_SM90)"
	.elftype	@"ET_EXEC"


//--------------------- .nv.info                  --------------------------
	.section	.nv.info,"",@"SHT_CUDA_INFO"
	.align	4


	//----- nvinfo : EIATTR_REGCOUNT
	.align		4
        /*0000*/ 	.byte	0x04, 0x2f
        /*0002*/ 	.short	(.L_1 - .L_0)
	.align		4
.L_0:
        /*0004*/ 	.word	index@(triton_poi_fused_mean_77)
        /*0008*/ 	.word	0x00000014


	//----- nvinfo : EIATTR_MIN_STACK_SIZE
	.align		4
.L_1:
        /*000c*/ 	.byte	0x04, 0x12
        /*000e*/ 	.short	(.L_3 - .L_2)
	.align		4
.L_2:
        /*0010*/ 	.word	index@(triton_poi_fused_mean_77)
        /*0014*/ 	.word	0x00000000


	//----- nvinfo : EIATTR_FRAME_SIZE
	.align		4
.L_3:
        /*0018*/ 	.byte	0x04, 0x11
        /*001a*/ 	.short	(.L_5 - .L_4)
	.align		4
.L_4:
        /*001c*/ 	.word	index@(triton_poi_fused_mean_77)
        /*0020*/ 	.word	0x00000000


	//----- nvinfo : EIATTR_MIN_STACK_SIZE
	.align		4
.L_5:
        /*0024*/ 	.byte	0x04, 0x12
        /*0026*/ 	.short	(.L_7 - .L_6)
	.align		4
.L_6:
        /*0028*/ 	.word	index@(triton_poi_fused_mean_77)
        /*002c*/ 	.word	0x00000000
.L_7:


//--------------------- .nv.info.triton_poi_fused_mean_77 --------------------------
	.section	.nv.info.triton_poi_fused_mean_77,"",@"SHT_CUDA_INFO"
	.sectionflags	@""
	.align	4


	//----- nvinfo : EIATTR_CUDA_API_VERSION
	.align		4
        /*0000*/ 	.byte	0x04, 0x37
        /*0002*/ 	.short	(.L_9 - .L_8)
.L_8:
        /*0004*/ 	.word	0x0000007c


	//----- nvinfo : EIATTR_KPARAM_INFO
	.align		4
.L_9:
        /*0008*/ 	.byte	0x04, 0x17
        /*000a*/ 	.short	(.L_11 - .L_10)
.L_10:
        /*000c*/ 	.word	0x00000000
        /*0010*/ 	.short	0x0002
        /*0012*/ 	.short	0x0010
        /*0014*/ 	.byte	0x00, 0xf0, 0x11, 0x00


	//----- nvinfo : EIATTR_KPARAM_INFO
	.align		4
.L_11:
        /*0018*/ 	.byte	0x04, 0x17
        /*001a*/ 	.short	(.L_13 - .L_12)
.L_12:
        /*001c*/ 	.word	0x00000000
        /*0020*/ 	.short	0x0001
        /*0022*/ 	.short	0x0008
        /*0024*/ 	.byte	0x00, 0xf4, 0x21, 0x00


	//----- nvinfo : EIATTR_KPARAM_INFO
	.align		4
.L_13:
        /*0028*/ 	.byte	0x04, 0x17
        /*002a*/ 	.short	(.L_15 - .L_14)
.L_14:
        /*002c*/ 	.word	0x00000000
        /*0030*/ 	.short	0x0000
        /*0032*/ 	.short	0x0000
        /*0034*/ 	.byte	0x00, 0xf4, 0x21, 0x00


	//----- nvinfo : EIATTR_SPARSE_MMA_MASK
	.align		4
.L_15:
        /*0038*/ 	.byte	0x03, 0x50
        /*003a*/ 	.short	0x0000


	//----- nvinfo : EIATTR_MAXREG_COUNT
	.align		4
        /*003c*/ 	.byte	0x03, 0x1b
        /*003e*/ 	.short	0x00ff


	//----- nvinfo : EIATTR_EXIT_INSTR_OFFSETS
	.align		4
        /*0040*/ 	.byte	0x04, 0x1c
        /*0042*/ 	.short	(.L_17 - .L_16)


	//   ....[0]....
.L_16:
        /*0044*/ 	.word	0x00000200


	//   ....[1]....
        /*0048*/ 	.word	0x00000230


	//----- nvinfo : EIATTR_REQNTID
	.align		4
.L_17:
        /*004c*/ 	.byte	0x04, 0x10
        /*004e*/ 	.short	(.L_19 - .L_18)
.L_18:
        /*0050*/ 	.word	0x00000080
        /*0054*/ 	.word	0x00000001
        /*0058*/ 	.word	0x00000001


	//----- nvinfo : EIATTR_CBANK_PARAM_SIZE
	.align		4
.L_19:
        /*005c*/ 	.byte	0x03, 0x19
        /*005e*/ 	.short	0x0014


	//----- nvinfo : EIATTR_PARAM_CBANK
	.align		4
        /*0060*/ 	.byte	0x04, 0x0a
        /*0062*/ 	.short	(.L_21 - .L_20)
	.align		4
.L_20:
        /*0064*/ 	.word	index@(.nv.constant0.triton_poi_fused_mean_77)
        /*0068*/ 	.short	0x0210
        /*006a*/ 	.short	0x0014


	//----- nvinfo : EIATTR_SW_WAR
	.align		4
.L_21:
        /*006c*/ 	.byte	0x04, 0x36
        /*006e*/ 	.short	(.L_23 - .L_22)
.L_22:
        /*0070*/ 	.word	0x00000008
.L_23:


//--------------------- .nv.callgraph             --------------------------
	.section	.nv.callgraph,"",@"SHT_CUDA_CALLGRAPH"
	.align	4
	.sectionentsize	8
	.align		4
        /*0000*/ 	.word	0x00000000
	.align		4
        /*0004*/ 	.word	0xffffffff
	.align		4
        /*0008*/ 	.word	0x00000000
	.align		4
        /*000c*/ 	.word	0xfffffffe
	.align		4
        /*0010*/ 	.word	0x00000000
	.align		4
        /*0014*/ 	.word	0xfffffffd
	.align		4
        /*0018*/ 	.word	0x00000000
	.align		4
        /*001c*/ 	.word	0xfffffffc


//--------------------- .text.triton_poi_fused_mean_77 --------------------------
	.section	.text.triton_poi_fused_mean_77,"ax",@progbits
	.align	128
        .global         triton_poi_fused_mean_77
        .type           triton_poi_fused_mean_77,@function
        .size           triton_poi_fused_mean_77,(.L_x_1 - triton_poi_fused_mean_77)
        .other          triton_poi_fused_mean_77,@"STO_CUDA_ENTRY STV_DEFAULT"
triton_poi_fused_mean_77:
.text.triton_poi_fused_mean_77:
[----:B------:R-:W0:Y:S02]  /*0000*/  LDC R1, c[0x0][0x28] ;  /* 0x00000a00ff017b82 */ /* 0x000e240000000800 */
[----:B------:R-:W1:Y:S01]  /*0010*/  S2R R0, SR_TID.X ;  /* 0x0000000000007919 */ /* 0x000e620000002100 */
[----:B------:R-:W2:Y:S01]  /*0020*/  LDC.64 R2, c[0x0][0x210] ;  /* 0x00008400ff027b82 */ /* 0x000ea20000000a00 */
[----:B------:R-:W-:Y:S01]  /*0030*/  CS2R R14, SRZ ;  /* 0x00000000000e7805 */ /* 0x000fe2000001ff00 */
[----:B------:R-:W-:Y:S01]  /*0040*/  ULDC.64 UR4, c[0x0][0x208] ;  /* 0x0000820000047ab9 */ /* 0x000fe20000000a00 */
[----:B------:R-:W3:Y:S01]  /*0050*/  S2R R13, SR_CTAID.X ;  /* 0x00000000000d7919 */ /* 0x000ee20000002500 */
[----:B-1----:R-:W-:-:S04]  /*0060*/  LOP3.LUT R0, R0, 0x7f, RZ, 0xc0, !PT ;  /* 0x0000007f00007812 */ /* 0x002fc800078ec0ff */
[----:B---3--:R-:W-:-:S04]  /*0070*/  LEA R13, R13, R0, 0x7 ;  /* 0x000000000d0d7211 */ /* 0x008fc800078e38ff */
[C---:B------:R-:W-:Y:S01]  /*0080*/  ISETP.GE.AND P0, PT, R13.reuse, 0xc00, PT ;  /* 0x00000c000d00780c */ /* 0x040fe20003f06270 */
[----:B------:R-:W-:-:S05]  /*0090*/  IMAD.HI R0, R13, 0x2aaaaaab, RZ ;  /* 0x2aaaaaab0d007827 */ /* 0x000fca00078e02ff */
[----:B------:R-:W-:-:S04]  /*00a0*/  SHF.R.U32.HI R5, RZ, 0x1f, R0 ;  /* 0x0000001fff057819 */ /* 0x000fc80000011600 */
[----:B------:R-:W-:-:S05]  /*00b0*/  LEA.HI.SX32 R0, R0, R5, 0x19 ;  /* 0x0000000500007211 */ /* 0x000fca00078fcaff */
[----:B------:R-:W-:-:S04]  /*00c0*/  IMAD R5, R0, -0x300, R13 ;  /* 0xfffffd0000057824 */ /* 0x000fc800078e020d */
[----:B------:R-:W-:Y:S01]  /*00d0*/  IMAD R9, R0, 0xc00, R5 ;  /* 0x00000c0000097824 */ /* 0x000fe200078e0205 */
[----:B------:R-:W-:-:S03]  /*00e0*/  HFMA2.MMA R0, -RZ, RZ, 0, 0 ;  /* 0x00000000ff007435 */ /* 0x000fc600000001ff */
[----:B--2---:R-:W-:Y:S01]  /*00f0*/  IMAD.WIDE R4, R9, 0x4, R2 ;  /* 0x0000000409047825 */ /* 0x004fe200078e0202 */
[----:B------:R-:W-:Y:S02]  /*0100*/  IADD3 R7, R9, 0x300, RZ ;  /* 0x0000030009077810 */ /* 0x000fe40007ffe0ff */
[----:B------:R-:W-:-:S03]  /*0110*/  IADD3 R11, R9, 0x600, RZ ;  /* 0x00000600090b7810 */ /* 0x000fc60007ffe0ff */
[--C-:B------:R-:W-:Y:S01]  /*0120*/  IMAD.WIDE R6, R7, 0x4, R2.reuse ;  /* 0x0000000407067825 */ /* 0x100fe200078e0202 */
[----:B------:R-:W-:Y:S01]  /*0130*/  IADD3 R17, R9, 0x900, RZ ;  /* 0x0000090009117810 */ /* 0x000fe20007ffe0ff */
[----:B------:R1:W2:Y:S01]  /*0140*/  @!P0 LDG.E R0, desc[UR4][R4.64] ;  /* 0x0000000404008981 */ /* 0x0002a2000c1e1900 */
[----:B------:R-:W-:Y:S01]  /*0150*/  MOV R12, RZ ;  /* 0x000000ff000c7202 */ /* 0x000fe20000000f00 */
[--C-:B------:R-:W-:Y:S02]  /*0160*/  IMAD.WIDE R8, R11, 0x4, R2.reuse ;  /* 0x000000040b087825 */ /* 0x100fe400078e0202 */
[----:B------:R-:W2:Y:S01]  /*0170*/  @!P0 LDG.E R15, desc[UR4][R6.64] ;  /* 0x00000004060f8981 */ /* 0x000ea2000c1e1900 */
[----:B------:R-:W1:Y:S01]  /*0180*/  LDC.64 R10, c[0x0][0x218] ;  /* 0x00008600ff0a7b82 */ /* 0x000e620000000a00 */
[----:B------:R-:W-:Y:S02]  /*0190*/  IMAD.WIDE R2, R17, 0x4, R2 ;  /* 0x0000000411027825 */ /* 0x000fe400078e0202 */
[----:B------:R-:W3:Y:S04]  /*01a0*/  @!P0 LDG.E R12, desc[UR4][R8.64] ;  /* 0x00000004080c8981 */ /* 0x000ee8000c1e1900 */
[----:B------:R-:W4:Y:S01]  /*01b0*/  @!P0 LDG.E R14, desc[UR4][R2.64] ;  /* 0x00000004020e8981 */ /* 0x000f22000c1e1900 */
[----:B-1----:R-:W-:-:S04]  /*01c0*/  IMAD.WIDE R4, R13, 0x4, R10 ;  /* 0x000000040d047825 */ /* 0x002fc800078e020a */
[----:B--2---:R-:W-:-:S04]  /*01d0*/  FADD R15, R15, R0 ;  /* 0x000000000f0f7221 */ /* 0x004fc80000000000 */
[----:B---3--:R-:W-:-:S04]  /*01e0*/  FADD R15, R15, R12 ;  /* 0x0000000c0f0f7221 */ /* 0x008fc80000000000 */
[----:B----4-:R-:W-:Y:S01]  /*01f0*/  FADD R14, R15, R14 ;  /* 0x0000000e0f0e7221 */ /* 0x010fe20000000000 */
[----:B------:R-:W-:Y:S06]  /*0200*/  @P0 EXIT ;  /* 0x000000000000094d */ /* 0x000fec0003800000 */
[----:B------:R-:W-:-:S05]  /*0210*/  FMUL R3, R14, 0.25 ;  /* 0x3e8000000e037820 */ /* 0x000fca0000400000 */
[----:B------:R-:W-:Y:S01]  /*0220*/  STG.E desc[UR4][R4.64], R3 ;  /* 0x0000000304007986 */ /* 0x000fe2000c101904 */
[----:B------:R-:W-:Y:S05]  /*0230*/  EXIT ;  /* 0x000000000000794d */ /* 0x000fea0003800000 */
.L_x_0:
[----:B------:R-:W-:-:S00]  /*0240*/  BRA `(.L_x_0) ;  /* 0xfffffffc00fc7947 */ /* 0x000fc0000383ffff */
[----:B------:R-:W-:-:S00]  /*0250*/  NOP ;  /* 0x0000000000007918 */ /* 0x000fc00000000000 */
        /* <DEDUP_REMOVED lines=10> */
.L_x_1:


//--------------------- .nv.constant0.triton_poi_fused_mean_77 --------------------------
	.section	.nv.constant0.triton_poi_fused_mean_77,"a",@progbits
	.sectionflags	@""
	.align	4
.nv.constant0.triton_poi_fused_mean_77:
	.zero		548
